//
// Generated by NVIDIA NVVM Compiler
//
// Compiler Build ID: CL-36424714
// Cuda compilation tools, release 13.0, V13.0.88
// Based on NVVM 20.0.0
//

.version 9.0
.target sm_100
.address_size 64

	// .globl	_Z22similarityScore_kernelxxxPiP6link_tPyPKcS4_x
.extern .func __assertfail
(
	.param .b64 __assertfail_param_0,
	.param .b64 __assertfail_param_1,
	.param .b32 __assertfail_param_2,
	.param .b64 __assertfail_param_3,
	.param .b64 __assertfail_param_4
)
;
.global .align 1 .b8 __unnamed_1[139] = {118, 111, 105, 100, 32, 115, 105, 109, 105, 108, 97, 114, 105, 116, 121, 83, 99, 111, 114, 101, 95, 107, 101, 114, 110, 101, 108, 40, 108, 111, 110, 103, 32, 108, 111, 110, 103, 44, 32, 108, 111, 110, 103, 32, 108, 111, 110, 103, 44, 32, 108, 111, 110, 103, 32, 108, 111, 110, 103, 44, 32, 105, 110, 116, 32, 42, 44, 32, 108, 105, 110, 107, 95, 116, 32, 42, 44, 32, 117, 110, 115, 105, 103, 110, 101, 100, 32, 108, 111, 110, 103, 32, 108, 111, 110, 103, 32, 42, 44, 32, 99, 111, 110, 115, 116, 32, 99, 104, 97, 114, 32, 42, 44, 32, 99, 111, 110, 115, 116, 32, 99, 104, 97, 114, 32, 42, 44, 32, 108, 111, 110, 103, 32, 108, 111, 110, 103, 41};
.global .align 1 .b8 $str[6] = {105, 32, 62, 32, 48};
.global .align 1 .b8 $str$1[27] = {47, 116, 109, 112, 47, 115, 97, 115, 115, 95, 99, 117, 95, 50, 111, 121, 115, 120, 100, 121, 110, 47, 107, 46, 99, 117};
.global .align 1 .b8 $str$2[19] = {106, 32, 62, 32, 48, 32, 38, 38, 32, 106, 32, 60, 61, 32, 99, 111, 108, 115};
.global .align 1 .b8 $str$3[14] = {105, 110, 100, 101, 120, 32, 62, 61, 32, 99, 111, 108, 115};
.global .align 1 .b8 $str$4[10] = {105, 110, 100, 101, 120, 32, 62, 32, 48};
.global .align 1 .b8 $str$5[13] = {105, 110, 100, 101, 120, 32, 62, 32, 99, 111, 108, 115};

.visible .entry _Z22similarityScore_kernelxxxPiP6link_tPyPKcS4_x(
	.param .u64 _Z22similarityScore_kernelxxxPiP6link_tPyPKcS4_x_param_0,
	.param .u64 _Z22similarityScore_kernelxxxPiP6link_tPyPKcS4_x_param_1,
	.param .u64 _Z22similarityScore_kernelxxxPiP6link_tPyPKcS4_x_param_2,
	.param .u64 .ptr .align 1 _Z22similarityScore_kernelxxxPiP6link_tPyPKcS4_x_param_3,
	.param .u64 .ptr .align 1 _Z22similarityScore_kernelxxxPiP6link_tPyPKcS4_x_param_4,
	.param .u64 .ptr .align 1 _Z22similarityScore_kernelxxxPiP6link_tPyPKcS4_x_param_5,
	.param .u64 .ptr .align 1 _Z22similarityScore_kernelxxxPiP6link_tPyPKcS4_x_param_6,
	.param .u64 .ptr .align 1 _Z22similarityScore_kernelxxxPiP6link_tPyPKcS4_x_param_7,
	.param .u64 _Z22similarityScore_kernelxxxPiP6link_tPyPKcS4_x_param_8
)
{
	.reg .pred 	%p<15>;
	.reg .b16 	%rs<3>;
	.reg .b32 	%r<19>;
	.reg .b64 	%rd<64>;

	ld.param.u64 	%rd12, [_Z22similarityScore_kernelxxxPiP6link_tPyPKcS4_x_param_0];
	ld.param.u64 	%rd13, [_Z22similarityScore_kernelxxxPiP6link_tPyPKcS4_x_param_1];
	ld.param.u64 	%rd18, [_Z22similarityScore_kernelxxxPiP6link_tPyPKcS4_x_param_2];
	ld.param.u64 	%rd19, [_Z22similarityScore_kernelxxxPiP6link_tPyPKcS4_x_param_3];
	ld.param.u64 	%rd14, [_Z22similarityScore_kernelxxxPiP6link_tPyPKcS4_x_param_4];
	ld.param.u64 	%rd20, [_Z22similarityScore_kernelxxxPiP6link_tPyPKcS4_x_param_5];
	ld.param.u64 	%rd15, [_Z22similarityScore_kernelxxxPiP6link_tPyPKcS4_x_param_6];
	ld.param.u64 	%rd16, [_Z22similarityScore_kernelxxxPiP6link_tPyPKcS4_x_param_7];
	ld.param.u64 	%rd17, [_Z22similarityScore_kernelxxxPiP6link_tPyPKcS4_x_param_8];
	cvta.to.global.u64 	%rd1, %rd20;
	cvta.to.global.u64 	%rd2, %rd19;
	mov.u32 	%r4, %ctaid.x;
	mov.u32 	%r5, %ntid.x;
	mov.u32 	%r6, %tid.x;
	mad.lo.s32 	%r7, %r4, %r5, %r6;
	cvt.u64.u32 	%rd3, %r7;
	setp.le.s64 	%p1, %rd18, %rd3;
	@%p1 bra 	$L__BB0_14;
	sub.s64 	%rd4, %rd12, %rd3;
	add.s64 	%rd5, %rd13, %rd3;
	setp.gt.s64 	%p2, %rd4, 0;
	@%p2 bra 	$L__BB0_3;
	mov.u64 	%rd21, $str;
	cvta.global.u64 	%rd22, %rd21;
	mov.u64 	%rd23, $str$1;
	cvta.global.u64 	%rd24, %rd23;
	mov.u64 	%rd25, __unnamed_1;
	cvta.global.u64 	%rd26, %rd25;
	{ // callseq 0, 0
	.param .b64 param0;
	st.param.b64 	[param0], %rd22;
	.param .b64 param1;
	st.param.b64 	[param1], %rd24;
	.param .b32 param2;
	st.param.b32 	[param2], 210;
	.param .b64 param3;
	st.param.b64 	[param3], %rd26;
	.param .b64 param4;
	st.param.b64 	[param4], 1;
	call.uni 
	__assertfail, 
	(
	param0, 
	param1, 
	param2, 
	param3, 
	param4
	);
	} // callseq 0
$L__BB0_3:
	setp.gt.s64 	%p3, %rd5, 0;
	setp.le.s64 	%p4, %rd5, %rd17;
	and.pred  	%p5, %p3, %p4;
	@%p5 bra 	$L__BB0_5;
	mov.u64 	%rd27, $str$2;
	cvta.global.u64 	%rd28, %rd27;
	mov.u64 	%rd29, $str$1;
	cvta.global.u64 	%rd30, %rd29;
	mov.u64 	%rd31, __unnamed_1;
	cvta.global.u64 	%rd32, %rd31;
	{ // callseq 1, 0
	.param .b64 param0;
	st.param.b64 	[param0], %rd28;
	.param .b64 param1;
	st.param.b64 	[param1], %rd30;
	.param .b32 param2;
	st.param.b32 	[param2], 211;
	.param .b64 param3;
	st.param.b64 	[param3], %rd32;
	.param .b64 param4;
	st.param.b64 	[param4], 1;
	call.uni 
	__assertfail, 
	(
	param0, 
	param1, 
	param2, 
	param3, 
	param4
	);
	} // callseq 1
$L__BB0_5:
	mad.lo.s64 	%rd6, %rd17, %rd4, %rd5;
	setp.ge.u64 	%p6, %rd6, %rd17;
	@%p6 bra 	$L__BB0_7;
	mov.u64 	%rd33, $str$3;
	cvta.global.u64 	%rd34, %rd33;
	mov.u64 	%rd35, $str$1;
	cvta.global.u64 	%rd36, %rd35;
	mov.u64 	%rd37, __unnamed_1;
	cvta.global.u64 	%rd38, %rd37;
	{ // callseq 2, 0
	.param .b64 param0;
	st.param.b64 	[param0], %rd34;
	.param .b64 param1;
	st.param.b64 	[param1], %rd36;
	.param .b32 param2;
	st.param.b32 	[param2], 216;
	.param .b64 param3;
	st.param.b64 	[param3], %rd38;
	.param .b64 param4;
	st.param.b64 	[param4], 1;
	call.uni 
	__assertfail, 
	(
	param0, 
	param1, 
	param2, 
	param3, 
	param4
	);
	} // callseq 2
$L__BB0_7:
	sub.s64 	%rd39, %rd6, %rd17;
	shl.b64 	%rd40, %rd39, 2;
	add.s64 	%rd7, %rd2, %rd40;
	ld.global.u32 	%r1, [%rd7];
	setp.ne.s64 	%p7, %rd6, 0;
	@%p7 bra 	$L__BB0_9;
	mov.u64 	%rd41, $str$4;
	cvta.global.u64 	%rd42, %rd41;
	mov.u64 	%rd43, $str$1;
	cvta.global.u64 	%rd44, %rd43;
	mov.u64 	%rd45, __unnamed_1;
	cvta.global.u64 	%rd46, %rd45;
	{ // callseq 3, 0
	.param .b64 param0;
	st.param.b64 	[param0], %rd42;
	.param .b64 param1;
	st.param.b64 	[param1], %rd44;
	.param .b32 param2;
	st.param.b32 	[param2], 220;
	.param .b64 param3;
	st.param.b64 	[param3], %rd46;
	.param .b64 param4;
	st.param.b64 	[param4], 1;
	call.uni 
	__assertfail, 
	(
	param0, 
	param1, 
	param2, 
	param3, 
	param4
	);
	} // callseq 3
$L__BB0_9:
	shl.b64 	%rd47, %rd17, 2;
	add.s64 	%rd8, %rd7, %rd47;
	ld.global.u32 	%r2, [%rd8+-4];
	setp.gt.u64 	%p8, %rd6, %rd17;
	@%p8 bra 	$L__BB0_11;
	mov.u64 	%rd48, $str$5;
	cvta.global.u64 	%rd49, %rd48;
	mov.u64 	%rd50, $str$1;
	cvta.global.u64 	%rd51, %rd50;
	mov.u64 	%rd52, __unnamed_1;
	cvta.global.u64 	%rd53, %rd52;
	{ // callseq 4, 0
	.param .b64 param0;
	st.param.b64 	[param0], %rd49;
	.param .b64 param1;
	st.param.b64 	[param1], %rd51;
	.param .b32 param2;
	st.param.b32 	[param2], 224;
	.param .b64 param3;
	st.param.b64 	[param3], %rd53;
	.param .b64 param4;
	st.param.b64 	[param4], 1;
	call.uni 
	__assertfail, 
	(
	param0, 
	param1, 
	param2, 
	param3, 
	param4
	);
	} // callseq 4
$L__BB0_11:
	add.s32 	%r8, %r2, -2;
	add.s32 	%r9, %r1, -2;
	ld.global.u32 	%r10, [%rd7+-4];
	cvta.to.global.u64 	%rd54, %rd15;
	add.s64 	%rd55, %rd54, %rd5;
	ld.global.u8 	%rs1, [%rd55+-1];
	cvta.to.global.u64 	%rd56, %rd16;
	add.s64 	%rd57, %rd56, %rd4;
	ld.global.u8 	%rs2, [%rd57+-1];
	setp.eq.s16 	%p9, %rs1, %rs2;
	selp.b32 	%r11, 3, -3, %p9;
	add.s32 	%r12, %r11, %r10;
	setp.gt.s32 	%p10, %r12, 0;
	max.s32 	%r13, %r12, 0;
	selp.b32 	%r14, 3, 0, %p10;
	setp.gt.s32 	%p11, %r9, %r13;
	max.s32 	%r15, %r9, %r13;
	selp.b32 	%r16, 1, %r14, %p11;
	setp.gt.s32 	%p12, %r8, %r15;
	max.s32 	%r3, %r8, %r15;
	selp.b32 	%r17, 2, %r16, %p12;
	st.global.u32 	[%rd8], %r3;
	cvta.to.global.u64 	%rd58, %rd14;
	shl.b64 	%rd59, %rd6, 2;
	add.s64 	%rd60, %rd58, %rd59;
	st.global.u32 	[%rd60], %r17;
	ld.global.u64 	%rd63, [%rd1];
$L__BB0_12:
	shl.b64 	%rd61, %rd63, 2;
	add.s64 	%rd62, %rd2, %rd61;
	ld.global.u32 	%r18, [%rd62];
	setp.le.s32 	%p13, %r3, %r18;
	@%p13 bra 	$L__BB0_14;
	atom.relaxed.global.cas.b64 	%rd11, [%rd1], %rd63, %rd6;
	setp.ne.s64 	%p14, %rd63, %rd11;
	mov.u64 	%rd63, %rd11;
	@%p14 bra 	$L__BB0_12;
$L__BB0_14:
	ret;

}


// ===== COMPILED SASS (sm_100) =====

	.target	sm_100

	.elftype	@"ET_EXEC"


//--------------------- .note.nv.tkinfo           --------------------------
	.section	.note.nv.tkinfo,"",@"SHT_NOTE"
	.sectionflags	@"SHF_NOTE_NV_TKINFO"
	.tkinfo
        /*0018*/ 	.word	0x00000002
        /*0030*/ 	.string	""
        /*0030*/ 	.string	"ptxas"
        /*0030*/ 	.string	"Cuda compilation tools, release 13.0, V13.0.88"
        /*0030*/ 	.string	"Build cuda_13.0.r13.0/compiler.36424714_0"
        /*0030*/ 	.string	"-arch sm_100 -m 64 "



//--------------------- .note.nv.cuinfo           --------------------------
	.section	.note.nv.cuinfo,"",@"SHT_NOTE"
	.sectionflags	@"SHF_NOTE_NV_CUINFO"
        /*0018*/ 	.short	0x0002
        /*001a*/ 	.short	0x0064
        /*001c*/ 	.short	0x0082
	.zero		2


//--------------------- .nv.info                  --------------------------
	.section	.nv.info,"",@"SHT_CUDA_INFO"
	.align	4


	//----- nvinfo : EIATTR_REGCOUNT
	.align		4
        /*0000*/ 	.byte	0x04, 0x2f
        /*0002*/ 	.short	(.L_8 - .L_7)
	.align		4
.L_7:
        /*0004*/ 	.word	index@(_Z22similarityScore_kernelxxxPiP6link_tPyPKcS4_x)
        /*0008*/ 	.word	0x00000020


	//----- nvinfo : EIATTR_FRAME_SIZE
	.align		4
.L_8:
        /*000c*/ 	.byte	0x04, 0x11
        /*000e*/ 	.short	(.L_10 - .L_9)
	.align		4
.L_9:
        /*0010*/ 	.word	index@(_Z22similarityScore_kernelxxxPiP6link_tPyPKcS4_x)
        /*0014*/ 	.word	0x00000000


	//----- nvinfo : EIATTR_MIN_STACK_SIZE
	.align		4
.L_10:
        /*0018*/ 	.byte	0x04, 0x12
        /*001a*/ 	.short	(.L_12 - .L_11)
	.align		4
.L_11:
        /*001c*/ 	.word	index@(_Z22similarityScore_kernelxxxPiP6link_tPyPKcS4_x)
        /*0020*/ 	.word	0x00000000
.L_12:


//--------------------- .nv.compat                --------------------------
	.section	.nv.compat,"",@"SHT_CUDA_COMPAT_INFO"
	.align	4
        /*0000*/ 	.byte	0x02, 0x09, 0x00, 0x00, 0x02, 0x02, 0x01, 0x00, 0x02, 0x05, 0x05, 0x00, 0x03, 0x07, 0x01, 0x01
        /*0010*/ 	.byte	0x02, 0x03, 0x00, 0x00, 0x02, 0x06, 0x01, 0x00, 0x04, 0x0b, 0x08, 0x00, 0x09, 0x00, 0x00, 0x00
        /*0020*/ 	.byte	0x00, 0x00, 0x00, 0x00


//--------------------- .nv.info._Z22similarityScore_kernelxxxPiP6link_tPyPKcS4_x --------------------------
	.section	.nv.info._Z22similarityScore_kernelxxxPiP6link_tPyPKcS4_x,"",@"SHT_CUDA_INFO"
	.sectionflags	@""
	.align	4


	//----- nvinfo : EIATTR_CUDA_API_VERSION
	.align		4
        /*0000*/ 	.byte	0x04, 0x37
        /*0002*/ 	.short	(.L_14 - .L_13)
.L_13:
        /*0004*/ 	.word	0x00000082


	//----- nvinfo : EIATTR_KPARAM_INFO
	.align		4
.L_14:
        /*0008*/ 	.byte	0x04, 0x17
        /*000a*/ 	.short	(.L_16 - .L_15)
.L_15:
        /*000c*/ 	.word	0x00000000
        /*0010*/ 	.short	0x0008
        /*0012*/ 	.short	0x0040
        /*0014*/ 	.byte	0x00, 0xf0, 0x21, 0x00


	//----- nvinfo : EIATTR_KPARAM_INFO
	.align		4
.L_16:
        /*0018*/ 	.byte	0x04, 0x17
        /*001a*/ 	.short	(.L_18 - .L_17)
.L_17:
        /*001c*/ 	.word	0x00000000
        /*0020*/ 	.short	0x0007
        /*0022*/ 	.short	0x0038
        /*0024*/ 	.byte	0x00, 0xf5, 0x21, 0x00


	//----- nvinfo : EIATTR_KPARAM_INFO
	.align		4
.L_18:
        /*0028*/ 	.byte	0x04, 0x17
        /*002a*/ 	.short	(.L_20 - .L_19)
.L_19:
        /*002c*/ 	.word	0x00000000
        /*0030*/ 	.short	0x0006
        /*0032*/ 	.short	0x0030
        /*0034*/ 	.byte	0x00, 0xf5, 0x21, 0x00


	//----- nvinfo : EIATTR_KPARAM_INFO
	.align		4
.L_20:
        /*0038*/ 	.byte	0x04, 0x17
        /*003a*/ 	.short	(.L_22 - .L_21)
.L_21:
        /*003c*/ 	.word	0x00000000
        /*0040*/ 	.short	0x0005
        /*0042*/ 	.short	0x0028
        /*0044*/ 	.byte	0x00, 0xf5, 0x21, 0x00


	//----- nvinfo : EIATTR_KPARAM_INFO
	.align		4
.L_22:
        /*0048*/ 	.byte	0x04, 0x17
        /*004a*/ 	.short	(.L_24 - .L_23)
.L_23:
        /*004c*/ 	.word	0x00000000
        /*0050*/ 	.short	0x0004
        /*0052*/ 	.short	0x0020
        /*0054*/ 	.byte	0x00, 0xf5, 0x21, 0x00


	//----- nvinfo : EIATTR_KPARAM_INFO
	.align		4
.L_24:
        /*0058*/ 	.byte	0x04, 0x17
        /*005a*/ 	.short	(.L_26 - .L_25)
.L_25:
        /*005c*/ 	.word	0x00000000
        /*0060*/ 	.short	0x0003
        /*0062*/ 	.short	0x0018
        /*0064*/ 	.byte	0x00, 0xf5, 0x21, 0x00


	//----- nvinfo : EIATTR_KPARAM_INFO
	.align		4
.L_26:
        /*0068*/ 	.byte	0x04, 0x17
        /*006a*/ 	.short	(.L_28 - .L_27)
.L_27:
        /*006c*/ 	.word	0x00000000
        /*0070*/ 	.short	0x0002
        /*0072*/ 	.short	0x0010
        /*0074*/ 	.byte	0x00, 0xf0, 0x21, 0x00


	//----- nvinfo : EIATTR_KPARAM_INFO
	.align		4
.L_28:
        /*0078*/ 	.byte	0x04, 0x17
        /*007a*/ 	.short	(.L_30 - .L_29)
.L_29:
        /*007c*/ 	.word	0x00000000
        /*0080*/ 	.short	0x0001
        /*0082*/ 	.short	0x0008
        /*0084*/ 	.byte	0x00, 0xf0, 0x21, 0x00


	//----- nvinfo : EIATTR_KPARAM_INFO
	.align		4
.L_30:
        /*0088*/ 	.byte	0x04, 0x17
        /*008a*/ 	.short	(.L_32 - .L_31)
.L_31:
        /*008c*/ 	.word	0x00000000
        /*0090*/ 	.short	0x0000
        /*0092*/ 	.short	0x0000
        /*0094*/ 	.byte	0x00, 0xf0, 0x21, 0x00


	//----- nvinfo : EIATTR_SPARSE_MMA_MASK
	.align		4
.L_32:
        /*0098*/ 	.byte	0x03, 0x50
        /*009a*/ 	.short	0x0000


	//----- nvinfo : EIATTR_MAXREG_COUNT
	.align		4
        /*009c*/ 	.byte	0x03, 0x1b
        /*009e*/ 	.short	0x00ff


	//----- nvinfo : EIATTR_EXTERNS
	.align		4
        /*00a0*/ 	.byte	0x04, 0x0f
        /*00a2*/ 	.short	(.L_34 - .L_33)


	//   ....[0]....
	.align		4
.L_33:
        /*00a4*/ 	.word	index@(__assertfail)


	//----- nvinfo : EIATTR_MERCURY_ISA_VERSION
	.align		4
.L_34:
        /*00a8*/ 	.byte	0x03, 0x5f
        /*00aa*/ 	.short	0x0101


	//----- nvinfo : EIATTR_VRC_CTA_INIT_COUNT
	.align		4
        /*00ac*/ 	.byte	0x02, 0x4a
	.zero		1
	.zero		1


	//----- nvinfo : EIATTR_SYSCALL_OFFSETS
	.align		4
        /*00b0*/ 	.byte	0x04, 0x46
        /*00b2*/ 	.short	(.L_36 - .L_35)


	//   ....[0]....
.L_35:
        /*00b4*/ 	.word	0x00000220


	//   ....[1]....
        /*00b8*/ 	.word	0x000003a0


	//   ....[2]....
        /*00bc*/ 	.word	0x00000550


	//   ....[3]....
        /*00c0*/ 	.word	0x00000730


	//   ....[4]....
        /*00c4*/ 	.word	0x000008e0


	//----- nvinfo : EIATTR_EXIT_INSTR_OFFSETS
	.align		4
.L_36:
        /*00c8*/ 	.byte	0x04, 0x1c
        /*00ca*/ 	.short	(.L_38 - .L_37)


	//   ....[0]....
.L_37:
        /*00cc*/ 	.word	0x00000080


	//   ....[1]....
        /*00d0*/ 	.word	0x00000be0


	//   ....[2]....
        /*00d4*/ 	.word	0x00000c90


	//----- nvinfo : EIATTR_CRS_STACK_SIZE
	.align		4
.L_38:
        /*00d8*/ 	.byte	0x04, 0x1e
        /*00da*/ 	.short	(.L_40 - .L_39)
.L_39:
        /*00dc*/ 	.word	0x00000000


	//----- nvinfo : EIATTR_CBANK_PARAM_SIZE
	.align		4
.L_40:
        /*00e0*/ 	.byte	0x03, 0x19
        /*00e2*/ 	.short	0x0048


	//----- nvinfo : EIATTR_PARAM_CBANK
	.align		4
        /*00e4*/ 	.byte	0x04, 0x0a
        /*00e6*/ 	.short	(.L_42 - .L_41)
	.align		4
.L_41:
        /*00e8*/ 	.word	index@(.nv.constant0._Z22similarityScore_kernelxxxPiP6link_tPyPKcS4_x)
        /*00ec*/ 	.short	0x0380
        /*00ee*/ 	.short	0x0048


	//----- nvinfo : EIATTR_SW_WAR
	.align		4
.L_42:
        /*00f0*/ 	.byte	0x04, 0x36
        /*00f2*/ 	.short	(.L_44 - .L_43)
.L_43:
        /*00f4*/ 	.word	0x00000008
.L_44:


//--------------------- .nv.callgraph             --------------------------
	.section	.nv.callgraph,"",@"SHT_CUDA_CALLGRAPH"
	.align	4
	.sectionentsize	8
	.align		4
        /*0000*/ 	.word	0x00000000
	.align		4
        /*0004*/ 	.word	0xffffffff
	.align		4
        /*0008*/ 	.word	index@(_Z22similarityScore_kernelxxxPiP6link_tPyPKcS4_x)
	.align		4
        /*000c*/ 	.word	index@(__assertfail)
	.align		4
        /*0010*/ 	.word	0x00000000
	.align		4
        /*0014*/ 	.word	0xfffffffe
	.align		4
        /*0018*/ 	.word	0x00000000
	.align		4
        /*001c*/ 	.word	0xfffffffd
	.align		4
        /*0020*/ 	.word	0x00000000
	.align		4
        /*0024*/ 	.word	0xfffffffc


//--------------------- .nv.constant4             --------------------------
	.section	.nv.constant4,"a",@progbits
	.align	8
	.align		8
.nv.constant4:
        /*0000*/ 	.dword	__assertfail
	.align		8
        /*0008*/ 	.dword	__unnamed_1
	.align		8
        /*0010*/ 	.dword	$str
	.align		8
        /*0018*/ 	.dword	$str$1
	.align		8
        /*0020*/ 	.dword	$str$2
	.align		8
        /*0028*/ 	.dword	$str$3
	.align		8
        /*0030*/ 	.dword	$str$4
	.align		8
        /*0038*/ 	.dword	$str$5


//--------------------- .text._Z22similarityScore_kernelxxxPiP6link_tPyPKcS4_x --------------------------
	.section	.text._Z22similarityScore_kernelxxxPiP6link_tPyPKcS4_x,"ax",@progbits
	.align	128
        .global         _Z22similarityScore_kernelxxxPiP6link_tPyPKcS4_x
        .type           _Z22similarityScore_kernelxxxPiP6link_tPyPKcS4_x,@function
        .size           _Z22similarityScore_kernelxxxPiP6link_tPyPKcS4_x,(.L_x_12 - _Z22similarityScore_kernelxxxPiP6link_tPyPKcS4_x)
        .other          _Z22similarityScore_kernelxxxPiP6link_tPyPKcS4_x,@"STO_CUDA_ENTRY STV_DEFAULT"
_Z22similarityScore_kernelxxxPiP6link_tPyPKcS4_x:
.text._Z22similarityScore_kernelxxxPiP6link_tPyPKcS4_x:
[----:B------:R-:W0:Y:S01]  /*0000*/  LDC R1, c[0x0][0x37c] ;  /* 0x0000df00ff017b82 */ /* 0x000e220000000800 */
[----:B------:R-:W1:Y:S07]  /*0010*/  S2R R0, SR_TID.X ;  /* 0x0000000000007919 */ /* 0x000e6e0000002100 */
[----:B------:R-:W1:Y:S01]  /*0020*/  S2UR UR4, SR_CTAID.X ;  /* 0x00000000000479c3 */ /* 0x000e620000002500 */
[----:B------:R-:W2:Y:S07]  /*0030*/  LDCU.64 UR6, c[0x0][0x390] ;  /* 0x00007200ff0677ac */ /* 0x000eae0008000a00 */
[----:B------:R-:W1:Y:S02]  /*0040*/  LDC R19, c[0x0][0x360] ;  /* 0x0000d800ff137b82 */ /* 0x000e640000000800 */
[----:B-1----:R-:W-:-:S05]  /*0050*/  IMAD R19, R19, UR4, R0 ;  /* 0x0000000413137c24 */ /* 0x002fca000f8e0200 */
[----:B--2---:R-:W-:-:S04]  /*0060*/  ISETP.GE.U32.AND P0, PT, R19, UR6, PT ;  /* 0x0000000613007c0c */ /* 0x004fc8000bf06070 */
[----:B------:R-:W-:-:S13]  /*0070*/  ISETP.GE.AND.EX P0, PT, RZ, UR7, PT, P0 ;  /* 0x00000007ff007c0c */ /* 0x000fda000bf06300 */
[----:B0-----:R-:W-:Y:S05]  /*0080*/  @P0 EXIT ;  /* 0x000000000000094d */ /* 0x001fea0003800000 */
[----:B------:R-:W0:Y:S01]  /*0090*/  LDC.64 R2, c[0x0][0x380] ;  /* 0x0000e000ff027b82 */ /* 0x000e220000000a00 */
[----:B------:R-:W-:Y:S07]  /*00a0*/  BSSY.RECONVERGENT B6, `(.L_x_0) ;  /* 0x0000019000067945 */ /* 0x000fee0003800200 */
[----:B------:R-:W1:Y:S01]  /*00b0*/  LDC.64 R4, c[0x0][0x388] ;  /* 0x0000e200ff047b82 */ /* 0x000e620000000a00 */
[----:B0-----:R-:W-:-:S04]  /*00c0*/  IADD3 R27, P0, PT, -R19, R2, RZ ;  /* 0x00000002131b7210 */ /* 0x001fc80007f1e1ff */
[----:B------:R-:W-:Y:S02]  /*00d0*/  IADD3.X R24, PT, PT, R3, -0x1, RZ, P0, !PT ;  /* 0xffffffff03187810 */ /* 0x000fe400007fe4ff */
[----:B------:R-:W-:Y:S02]  /*00e0*/  ISETP.GT.U32.AND P0, PT, R27, RZ, PT ;  /* 0x000000ff1b00720c */ /* 0x000fe40003f04070 */
[----:B-1----:R-:W-:Y:S02]  /*00f0*/  IADD3 R18, P1, PT, R19, R4, RZ ;  /* 0x0000000413127210 */ /* 0x002fe40007f3e0ff */
[----:B------:R-:W-:-:S03]  /*0100*/  ISETP.GT.AND.EX P0, PT, R24, RZ, PT, P0 ;  /* 0x000000ff1800720c */ /* 0x000fc60003f04300 */
[----:B------:R-:W-:-:S10]  /*0110*/  IMAD.X R19, RZ, RZ, R5, P1 ;  /* 0x000000ffff137224 */ /* 0x000fd400008e0605 */
[----:B------:R-:W-:Y:S05]  /*0120*/  @P0 BRA `(.L_x_1) ;  /* 0x0000000000400947 */ /* 0x000fea0003800000 */
[----:B------:R-:W-:Y:S01]  /*0130*/  MOV R2, 0x0 ;  /* 0x0000000000027802 */ /* 0x000fe20000000f00 */
[----:B------:R-:W0:Y:S01]  /*0140*/  LDCU.64 UR4, c[0x4][0x10] ;  /* 0x01000200ff0477ac */ /* 0x000e220008000a00 */
[----:B------:R-:W-:Y:S02]  /*0150*/  IMAD.MOV.U32 R8, RZ, RZ, 0xd2 ;  /* 0x000000d2ff087424 */ /* 0x000fe400078e00ff */
[----:B------:R-:W-:Y:S01]  /*0160*/  IMAD.MOV.U32 R12, RZ, RZ, 0x1 ;  /* 0x00000001ff0c7424 */ /* 0x000fe200078e00ff */
[----:B------:R-:W1:Y:S01]  /*0170*/  LDCU.64 UR6, c[0x4][0x18] ;  /* 0x01000300ff0677ac */ /* 0x000e620008000a00 */
[----:B------:R-:W2:Y:S01]  /*0180*/  LDC.64 R2, c[0x4][R2] ;  /* 0x0100000002027b82 */ /* 0x000ea20000000a00 */
[----:B------:R-:W-:Y:S01]  /*0190*/  IMAD.MOV.U32 R13, RZ, RZ, RZ ;  /* 0x000000ffff0d7224 */ /* 0x000fe200078e00ff */
[----:B------:R-:W3:Y:S01]  /*01a0*/  LDCU.64 UR8, c[0x4][0x8] ;  /* 0x01000100ff0877ac */ /* 0x000ee20008000a00 */
[----:B0-----:R-:W-:Y:S02]  /*01b0*/  IMAD.U32 R4, RZ, RZ, UR4 ;  /* 0x00000004ff047e24 */ /* 0x001fe4000f8e00ff */
[----:B------:R-:W-:-:S02]  /*01c0*/  IMAD.U32 R5, RZ, RZ, UR5 ;  /* 0x00000005ff057e24 */ /* 0x000fc4000f8e00ff */
[----:B-1----:R-:W-:Y:S02]  /*01d0*/  IMAD.U32 R6, RZ, RZ, UR6 ;  /* 0x00000006ff067e24 */ /* 0x002fe4000f8e00ff */
[----:B------:R-:W-:Y:S02]  /*01e0*/  IMAD.U32 R7, RZ, RZ, UR7 ;  /* 0x00000007ff077e24 */ /* 0x000fe4000f8e00ff */
[----:B---3--:R-:W-:Y:S02]  /*01f0*/  IMAD.U32 R10, RZ, RZ, UR8 ;  /* 0x00000008ff0a7e24 */ /* 0x008fe4000f8e00ff */
[----:B------:R-:W-:-:S07]  /*0200*/  IMAD.U32 R11, RZ, RZ, UR9 ;  /* 0x00000009ff0b7e24 */ /* 0x000fce000f8e00ff */
[----:B------:R-:W-:-:S07]  /*0210*/  LEPC R20, `(.L_x_1) ;  /* 0x000000001014794e */ /* 0x000fce0000000000 */
[----:B--2---:R-:W-:Y:S05]  /*0220*/  CALL.ABS.NOINC R2 ;  /* 0x0000000002007343 */ /* 0x004fea0003c00000 */
.L_x_1:
[----:B------:R-:W-:Y:S05]  /*0230*/  BSYNC.RECONVERGENT B6 ;  /* 0x0000000000067941 */ /* 0x000fea0003800200 */
.L_x_0:
[----:B------:R-:W0:Y:S01]  /*0240*/  LDCU.64 UR4, c[0x0][0x3c0] ;  /* 0x00007800ff0477ac */ /* 0x000e220008000a00 */
[C---:B------:R-:W-:Y:S01]  /*0250*/  ISETP.GT.U32.AND P1, PT, R18.reuse, RZ, PT ;  /* 0x000000ff1200720c */ /* 0x040fe20003f24070 */
[----:B------:R-:W-:Y:S03]  /*0260*/  BSSY.RECONVERGENT B6, `(.L_x_2) ;  /* 0x0000015000067945 */ /* 0x000fe60003800200 */
[----:B------:R-:W-:Y:S02]  /*0270*/  ISETP.GT.AND.EX P1, PT, R19, RZ, PT, P1 ;  /* 0x000000ff1300720c */ /* 0x000fe40003f24310 */
[----:B0-----:R-:W-:-:S04]  /*0280*/  ISETP.GT.U32.AND P0, PT, R18, UR4, PT ;  /* 0x0000000412007c0c */ /* 0x001fc8000bf04070 */
[----:B------:R-:W-:-:S13]  /*0290*/  ISETP.GT.AND.EX P0, PT, R19, UR5, PT, P0 ;  /* 0x0000000513007c0c */ /* 0x000fda000bf04300 */
[----:B------:R-:W-:Y:S05]  /*02a0*/  @!P0 BRA P1, `(.L_x_3) ;  /* 0x0000000000408947 */ /* 0x000fea0000800000 */
        /* <DEDUP_REMOVED lines=16> */
.L_x_3:
[----:B------:R-:W-:Y:S05]  /*03b0*/  BSYNC.RECONVERGENT B6 ;  /* 0x0000000000067941 */ /* 0x000fea0003800200 */
.L_x_2:
[----:B------:R-:W0:Y:S01]  /*03c0*/  LDCU.64 UR4, c[0x0][0x3c0] ;  /* 0x00007800ff0477ac */ /* 0x000e220008000a00 */
[----:B------:R-:W1:Y:S01]  /*03d0*/  LDC.64 R28, c[0x0][0x358] ;  /* 0x0000d600ff1c7b82 */ /* 0x000e620000000a00 */
[----:B------:R-:W-:Y:S01]  /*03e0*/  BSSY.RECONVERGENT B6, `(.L_x_4) ;  /* 0x0000018000067945 */ /* 0x000fe20003800200 */
[----:B0-----:R-:W-:Y:S02]  /*03f0*/  IMAD R0, R24, UR4, RZ ;  /* 0x0000000418007c24 */ /* 0x001fe4000f8e02ff */
[----:B------:R-:W-:-:S04]  /*0400*/  IMAD.WIDE.U32 R22, R27, UR4, R18 ;  /* 0x000000041b167c25 */ /* 0x000fc8000f8e0012 */
[----:B------:R-:W-:Y:S01]  /*0410*/  IMAD R25, R27, UR5, R0 ;  /* 0x000000051b197c24 */ /* 0x000fe2000f8e0200 */
[----:B------:R-:W-:-:S03]  /*0420*/  ISETP.GE.U32.AND P0, PT, R22, UR4, PT ;  /* 0x0000000416007c0c */ /* 0x000fc6000bf06070 */
[----:B------:R-:W-:-:S05]  /*0430*/  IMAD.IADD R25, R23, 0x1, R25 ;  /* 0x0000000117197824 */ /* 0x000fca00078e0219 */
[----:B------:R-:W-:-:S13]  /*0440*/  ISETP.GE.U32.AND.EX P0, PT, R25, UR5, PT, P0 ;  /* 0x0000000519007c0c */ /* 0x000fda000bf06100 */
[----:B------:R-:W-:Y:S05]  /*0450*/  @P0 BRA `(.L_x_5) ;  /* 0x0000000000400947 */ /* 0x000fea0003800000 */
[----:B------:R-:W-:Y:S01]  /*0460*/  MOV R2, 0x0 ;  /* 0x0000000000027802 */ /* 0x000fe20000000f00 */
[----:B------:R-:W0:Y:S01]  /*0470*/  LDCU.64 UR4, c[0x4][0x28] ;  /* 0x01000500ff0477ac */ /* 0x000e220008000a00 */
[----:B------:R-:W-:Y:S02]  /*0480*/  IMAD.MOV.U32 R8, RZ, RZ, 0xd8 ;  /* 0x000000d8ff087424 */ /* 0x000fe400078e00ff */
[----:B------:R-:W-:Y:S01]  /*0490*/  IMAD.MOV.U32 R12, RZ, RZ, 0x1 ;  /* 0x00000001ff0c7424 */ /* 0x000fe200078e00ff */
[----:B------:R-:W2:Y:S01]  /*04a0*/  LDCU.64 UR6, c[0x4][0x18] ;  /* 0x01000300ff0677ac */ /* 0x000ea20008000a00 */
[----:B------:R-:W3:Y:S01]  /*04b0*/  LDC.64 R2, c[0x4][R2] ;  /* 0x0100000002027b82 */ /* 0x000ee20000000a00 */
[----:B------:R-:W-:Y:S01]  /*04c0*/  IMAD.MOV.U32 R13, RZ, RZ, RZ ;  /* 0x000000ffff0d7224 */ /* 0x000fe200078e00ff */
[----:B------:R-:W4:Y:S01]  /*04d0*/  LDCU.64 UR8, c[0x4][0x8] ;  /* 0x01000100ff0877ac */ /* 0x000f220008000a00 */
[----:B0-----:R-:W-:Y:S02]  /*04e0*/  IMAD.U32 R4, RZ, RZ, UR4 ;  /* 0x00000004ff047e24 */ /* 0x001fe4000f8e00ff */
[----:B------:R-:W-:-:S02]  /*04f0*/  IMAD.U32 R5, RZ, RZ, UR5 ;  /* 0x00000005ff057e24 */ /* 0x000fc4000f8e00ff */
[----:B--2---:R-:W-:Y:S02]  /*0500*/  IMAD.U32 R6, RZ, RZ, UR6 ;  /* 0x00000006ff067e24 */ /* 0x004fe4000f8e00ff */
[----:B------:R-:W-:Y:S02]  /*0510*/  IMAD.U32 R7, RZ, RZ, UR7 ;  /* 0x00000007ff077e24 */ /* 0x000fe4000f8e00ff */
[----:B----4-:R-:W-:Y:S02]  /*0520*/  IMAD.U32 R10, RZ, RZ, UR8 ;  /* 0x00000008ff0a7e24 */ /* 0x010fe4000f8e00ff */
[----:B------:R-:W-:-:S07]  /*0530*/  IMAD.U32 R11, RZ, RZ, UR9 ;  /* 0x00000009ff0b7e24 */ /* 0x000fce000f8e00ff */
[----:B------:R-:W-:-:S07]  /*0540*/  LEPC R20, `(.L_x_5) ;  /* 0x000000001014794e */ /* 0x000fce0000000000 */
[----:B-1-3--:R-:W-:Y:S05]  /*0550*/  CALL.ABS.NOINC R2 ;  /* 0x0000000002007343 */ /* 0x00afea0003c00000 */
.L_x_5:
[----:B------:R-:W-:Y:S05]  /*0560*/  BSYNC.RECONVERGENT B6 ;  /* 0x0000000000067941 */ /* 0x000fea0003800200 */
.L_x_4:
[----:B------:R-:W0:Y:S01]  /*0570*/  LDCU.64 UR6, c[0x0][0x3c0] ;  /* 0x00007800ff0677ac */ /* 0x000e220008000a00 */
[----:B-1----:R-:W-:Y:S02]  /*0580*/  R2UR UR8, R28 ;  /* 0x000000001c0872ca */ /* 0x002fe400000e0000 */
[----:B------:R-:W-:Y:S01]  /*0590*/  R2UR UR9, R29 ;  /* 0x000000001d0972ca */ /* 0x000fe200000e0000 */
[----:B------:R-:W1:Y:S01]  /*05a0*/  LDCU.64 UR4, c[0x0][0x398] ;  /* 0x00007300ff0477ac */ /* 0x000e620008000a00 */
[----:B0-----:R-:W-:-:S04]  /*05b0*/  IADD3 R0, P0, PT, R22, -UR6, RZ ;  /* 0x8000000616007c10 */ /* 0x001fc8000ff1e0ff */
[----:B------:R-:W-:Y:S02]  /*05c0*/  IADD3.X R3, PT, PT, R25, ~UR7, RZ, P0, !PT ;  /* 0x8000000719037c10 */ /* 0x000fe400087fe4ff */
[----:B-1----:R-:W-:-:S04]  /*05d0*/  LEA R16, P0, R0, UR4, 0x2 ;  /* 0x0000000400107c11 */ /* 0x002fc8000f8010ff */
[----:B------:R-:W-:Y:S02]  /*05e0*/  LEA.HI.X R17, R0, UR5, R3, 0x2, P0 ;  /* 0x0000000500117c11 */ /* 0x000fe400080f1403 */
[----:B------:R-:W-:Y:S01]  /*05f0*/  ISETP.NE.U32.AND P0, PT, R22, RZ, PT ;  /* 0x000000ff1600720c */ /* 0x000fe20003f05070 */
[----:B------:R-:W-:Y:S02]  /*0600*/  BSSY.RECONVERGENT B6, `(.L_x_6) ;  /* 0x0000014000067945 */ /* 0x000fe40003800200 */
[----:B------:R0:W5:Y:S01]  /*0610*/  LDG.E R2, desc[UR8][R16.64] ;  /* 0x0000000810027981 */ /* 0x000162000c1e1900 */
[----:B------:R-:W-:-:S13]  /*0620*/  ISETP.NE.AND.EX P0, PT, R25, RZ, PT, P0 ;  /* 0x000000ff1900720c */ /* 0x000fda0003f05300 */
[----:B0-----:R-:W-:Y:S05]  /*0630*/  @P0 BRA `(.L_x_7) ;  /* 0x0000000000400947 */ /* 0x001fea0003800000 */
        /* <DEDUP_REMOVED lines=15> */
[----:B--2--5:R-:W-:Y:S05]  /*0730*/  CALL.ABS.NOINC R14 ;  /* 0x000000000e007343 */ /* 0x024fea0003c00000 */
.L_x_7:
[----:B------:R-:W-:Y:S05]  /*0740*/  BSYNC.RECONVERGENT B6 ;  /* 0x0000000000067941 */ /* 0x000fea0003800200 */
.L_x_6:
[----:B------:R-:W0:Y:S01]  /*0750*/  LDC.64 R4, c[0x0][0x3c0] ;  /* 0x0000f000ff047b82 */ /* 0x000e220000000a00 */
[----:B------:R-:W-:Y:S02]  /*0760*/  R2UR UR4, R28 ;  /* 0x000000001c0472ca */ /* 0x000fe400000e0000 */
[----:B------:R-:W-:Y:S02]  /*0770*/  R2UR UR5, R29 ;  /* 0x000000001d0572ca */ /* 0x000fe400000e0000 */
[----:B0-----:R-:W-:-:S04]  /*0780*/  LEA R28, P0, R4, R16, 0x2 ;  /* 0x00000010041c7211 */ /* 0x001fc800078010ff */
[----:B------:R-:W-:Y:S02]  /*0790*/  LEA.HI.X R29, R4, R17, R5, 0x2, P0 ;  /* 0x00000011041d7211 */ /* 0x000fe400000f1405 */
[----:B------:R-:W-:Y:S01]  /*07a0*/  ISETP.GT.U32.AND P0, PT, R22, R4, PT ;  /* 0x000000041600720c */ /* 0x000fe20003f04070 */
[----:B------:R-:W-:Y:S04]  /*07b0*/  BSSY.RECONVERGENT B6, `(.L_x_8) ;  /* 0x0000014000067945 */ /* 0x000fe80003800200 */
[----:B------:R0:W5:Y:S01]  /*07c0*/  LDG.E R26, desc[UR4][R28.64+-0x4] ;  /* 0xfffffc041c1a7981 */ /* 0x000162000c1e1900 */
[----:B------:R-:W-:-:S13]  /*07d0*/  ISETP.GT.U32.AND.EX P0, PT, R25, R5, PT, P0 ;  /* 0x000000051900720c */ /* 0x000fda0003f04100 */
        /* <DEDUP_REMOVED lines=17> */
.L_x_9:
[----:B------:R-:W-:Y:S05]  /*08f0*/  BSYNC.RECONVERGENT B6 ;  /* 0x0000000000067941 */ /* 0x000fea0003800200 */
.L_x_8:
[----:B------:R-:W0:Y:S01]  /*0900*/  LDC.64 R10, c[0x0][0x358] ;  /* 0x0000d600ff0a7b82 */ /* 0x000e220000000a00 */
[----:B------:R-:W1:Y:S02]  /*0910*/  LDCU.128 UR4, c[0x0][0x3b0] ;  /* 0x00007600ff0477ac */ /* 0x000e640008000c00 */
[----:B-1----:R-:W-:Y:S02]  /*0920*/  IADD3 R6, P1, PT, R27, UR6, RZ ;  /* 0x000000061b067c10 */ /* 0x002fe4000ff3e0ff */
[----:B------:R-:W-:Y:S02]  /*0930*/  IADD3 R4, P0, PT, R18, UR4, RZ ;  /* 0x0000000412047c10 */ /* 0x000fe4000ff1e0ff */
[----:B------:R-:W-:Y:S02]  /*0940*/  IADD3.X R7, PT, PT, R24, UR7, RZ, P1, !PT ;  /* 0x0000000718077c10 */ /* 0x000fe40008ffe4ff */
[----:B0-----:R-:W-:Y:S02]  /*0950*/  R2UR UR8, R10 ;  /* 0x000000000a0872ca */ /* 0x001fe400000e0000 */
[----:B------:R-:W-:-:S02]  /*0960*/  R2UR UR9, R11 ;  /* 0x000000000b0972ca */ /* 0x000fc400000e0000 */
[C---:B------:R-:W-:Y:S02]  /*0970*/  R2UR UR10, R10.reuse ;  /* 0x000000000a0a72ca */ /* 0x040fe400000e0000 */
[----:B------:R-:W-:Y:S02]  /*0980*/  R2UR UR11, R11 ;  /* 0x000000000b0b72ca */ /* 0x000fe400000e0000 */
[----:B------:R-:W-:Y:S02]  /*0990*/  IADD3.X R5, PT, PT, R19, UR5, RZ, P0, !PT ;  /* 0x0000000513057c10 */ /* 0x000fe400087fe4ff */
[----:B------:R-:W-:Y:S02]  /*09a0*/  R2UR UR4, R10 ;  /* 0x000000000a0472ca */ /* 0x000fe400000e0000 */
[----:B------:R-:W-:-:S03]  /*09b0*/  R2UR UR5, R11 ;  /* 0x000000000b0572ca */ /* 0x000fc600000e0000 */
[----:B------:R-:W2:Y:S04]  /*09c0*/  LDG.E.U8 R4, desc[UR8][R4.64+-0x1] ;  /* 0xffffff0804047981 */ /* 0x000ea8000c1e1100 */
[----:B------:R-:W2:Y:S06]  /*09d0*/  LDG.E.U8 R7, desc[UR10][R6.64+-0x1] ;  /* 0xffffff0a06077981 */ /* 0x000eac000c1e1100 */
[----:B------:R-:W3:Y:S01]  /*09e0*/  LDG.E R16, desc[UR4][R16.64+-0x4] ;  /* 0xfffffc0410107981 */ /* 0x000ee2000c1e1900 */
[----:B------:R-:W0:Y:S01]  /*09f0*/  LDCU.64 UR4, c[0x0][0x3a0] ;  /* 0x00007400ff0477ac */ /* 0x000e220008000a00 */
[----:B-----5:R-:W-:Y:S01]  /*0a00*/  VIADD R0, R2, 0xfffffffe ;  /* 0xfffffffe02007836 */ /* 0x020fe20000000000 */
[----:B------:R-:W-:Y:S01]  /*0a10*/  R2UR UR6, R10 ;  /* 0x000000000a0672ca */ /* 0x000fe200000e0000 */
[----:B------:R-:W1:Y:S01]  /*0a20*/  LDC.64 R2, c[0x0][0x3a8] ;  /* 0x0000ea00ff027b82 */ /* 0x000e620000000a00 */
[----:B------:R-:W-:Y:S01]  /*0a30*/  VIADD R26, R26, 0xfffffffe ;  /* 0xfffffffe1a1a7836 */ /* 0x000fe20000000000 */
[----:B------:R-:W-:-:S02]  /*0a40*/  R2UR UR7, R11 ;  /* 0x000000000b0772ca */ /* 0x000fc400000e0000 */
[----:B--2---:R-:W-:Y:S02]  /*0a50*/  ISETP.NE.AND P0, PT, R4, R7, PT ;  /* 0x000000070400720c */ /* 0x004fe40003f05270 */
[----:B0-----:R-:W-:Y:S01]  /*0a60*/  LEA R4, P2, R22, UR4, 0x2 ;  /* 0x0000000416047c11 */ /* 0x001fe2000f8410ff */
[----:B---3--:R-:W-:-:S03]  /*0a70*/  VIADD R8, R16, 0x3 ;  /* 0x0000000310087836 */ /* 0x008fc60000000000 */
[----:B------:R-:W-:-:S07]  /*0a80*/  LEA.HI.X R5, R22, UR5, R25, 0x2, P2 ;  /* 0x0000000516057c11 */ /* 0x000fce00090f1419 */
[----:B------:R-:W-:-:S05]  /*0a90*/  @P0 VIADD R8, R16, 0xfffffffd ;  /* 0xfffffffd10080836 */ /* 0x000fca0000000000 */
[----:B------:R-:W-:Y:S02]  /*0aa0*/  VIMNMX R9, PT, PT, RZ, R8, !PT ;  /* 0x00000008ff097248 */ /* 0x000fe40007fe0100 */
[----:B------:R-:W-:Y:S02]  /*0ab0*/  ISETP.GT.AND P1, PT, R8, RZ, PT ;  /* 0x000000ff0800720c */ /* 0x000fe40003f24270 */
[CC--:B------:R-:W-:Y:S02]  /*0ac0*/  ISETP.GT.AND P0, PT, R0.reuse, R9.reuse, PT ;  /* 0x000000090000720c */ /* 0x0c0fe40003f04270 */
[----:B------:R-:W-:Y:S02]  /*0ad0*/  VIMNMX R9, PT, PT, R0, R9, !PT ;  /* 0x0000000900097248 */ /* 0x000fe40007fe0100 */
[----:B------:R-:W-:Y:S02]  /*0ae0*/  SEL R0, RZ, 0x3, !P1 ;  /* 0x00000003ff007807 */ /* 0x000fe40004800000 */
[----:B------:R-:W-:-:S02]  /*0af0*/  ISETP.GT.AND P1, PT, R26, R9, PT ;  /* 0x000000091a00720c */ /* 0x000fc40003f24270 */
[----:B------:R-:W-:Y:S02]  /*0b00*/  SEL R0, R0, 0x1, !P0 ;  /* 0x0000000100007807 */ /* 0x000fe40004000000 */
[----:B------:R-:W-:Y:S02]  /*0b10*/  VIMNMX R13, PT, PT, R26, R9, !PT ;  /* 0x000000091a0d7248 */ /* 0x000fe40007fe0100 */
[----:B------:R-:W-:-:S03]  /*0b20*/  SEL R7, R0, 0x2, !P1 ;  /* 0x0000000200077807 */ /* 0x000fc60004800000 */
[----:B------:R0:W-:Y:S04]  /*0b30*/  STG.E desc[UR6][R28.64], R13 ;  /* 0x0000000d1c007986 */ /* 0x0001e8000c101906 */
[----:B------:R0:W-:Y:S04]  /*0b40*/  STG.E desc[UR8][R4.64], R7 ;  /* 0x0000000704007986 */ /* 0x0001e8000c101908 */
[----:B-1----:R0:W5:Y:S02]  /*0b50*/  LDG.E.64 R8, desc[UR10][R2.64] ;  /* 0x0000000a02087981 */ /* 0x002164000c1e1b00 */
.L_x_10:
[----:B------:R-:W-:Y:S05]  /*0b60*/  YIELD ;  /* 0x0000000000007946 */ /* 0x000fea0003800000 */
[----:B------:R-:W0:Y:S01]  /*0b70*/  LDCU.64 UR4, c[0x0][0x398] ;  /* 0x00007300ff0477ac */ /* 0x000e220008000a00 */
[----:B------:R-:W-:Y:S02]  /*0b80*/  R2UR UR6, R10 ;  /* 0x000000000a0672ca */ /* 0x000fe400000e0000 */
[----:B------:R-:W-:Y:S02]  /*0b90*/  R2UR UR7, R11 ;  /* 0x000000000b0772ca */ /* 0x000fe400000e0000 */
[----:B0----5:R-:W-:-:S04]  /*0ba0*/  LEA R4, P0, R8, UR4, 0x2 ;  /* 0x0000000408047c11 */ /* 0x021fc8000f8010ff */
[----:B------:R-:W-:-:S07]  /*0bb0*/  LEA.HI.X R5, R8, UR5, R9, 0x2, P0 ;  /* 0x0000000508057c11 */ /* 0x000fce00080f1409 */
[----:B------:R-:W2:Y:S02]  /*0bc0*/  LDG.E R4, desc[UR6][R4.64] ;  /* 0x0000000604047981 */ /* 0x000ea4000c1e1900 */
[----:B--2---:R-:W-:-:S13]  /*0bd0*/  ISETP.GT.AND P0, PT, R13, R4, PT ;  /* 0x000000040d00720c */ /* 0x004fda0003f04270 */
[----:B------:R-:W-:Y:S05]  /*0be0*/  @!P0 EXIT ;  /* 0x000000000000894d */ /* 0x000fea0003800000 */
[----:B------:R-:W-:Y:S02]  /*0bf0*/  IMAD.MOV.U32 R4, RZ, RZ, R8 ;  /* 0x000000ffff047224 */ /* 0x000fe400078e0008 */
[----:B------:R-:W-:Y:S02]  /*0c00*/  IMAD.MOV.U32 R5, RZ, RZ, R9 ;  /* 0x000000ffff057224 */ /* 0x000fe400078e0009 */
[----:B------:R-:W-:Y:S02]  /*0c10*/  IMAD.MOV.U32 R6, RZ, RZ, R22 ;  /* 0x000000ffff067224 */ /* 0x000fe400078e0016 */
[----:B------:R-:W-:-:S05]  /*0c20*/  IMAD.MOV.U32 R7, RZ, RZ, R25 ;  /* 0x000000ffff077224 */ /* 0x000fca00078e0019 */
[----:B------:R-:W2:Y:S02]  /*0c30*/  ATOMG.E.CAS.64.STRONG.GPU PT, R4, [R2], R4, R6 ;  /* 0x00000004020473a9 */ /* 0x000ea400001ee506 */
[----:B--2---:R-:W-:Y:S01]  /*0c40*/  ISETP.NE.U32.AND P0, PT, R8, R4, PT ;  /* 0x000000040800720c */ /* 0x004fe20003f05070 */
[----:B------:R-:W-:-:S03]  /*0c50*/  IMAD.MOV.U32 R8, RZ, RZ, R4 ;  /* 0x000000ffff087224 */ /* 0x000fc600078e0004 */
[----:B------:R-:W-:Y:S01]  /*0c60*/  ISETP.NE.AND.EX P0, PT, R9, R5, PT, P0 ;  /* 0x000000050900720c */ /* 0x000fe20003f05300 */
[----:B------:R-:W-:-:S12]  /*0c70*/  IMAD.MOV.U32 R9, RZ, RZ, R5 ;  /* 0x000000ffff097224 */ /* 0x000fd800078e0005 */
[----:B------:R-:W-:Y:S05]  /*0c80*/  @P0 BRA `(.L_x_10) ;  /* 0xfffffffc00b40947 */ /* 0x000fea000383ffff */
[----:B------:R-:W-:Y:S05]  /*0c90*/  EXIT ;  /* 0x000000000000794d */ /* 0x000fea0003800000 */
.L_x_11:
[----:B------:R-:W-:-:S00]  /*0ca0*/  BRA `(.L_x_11) ;  /* 0xfffffffc00fc7947 */ /* 0x000fc0000383ffff */
[----:B------:R-:W-:-:S00]  /*0cb0*/  NOP ;  /* 0x0000000000007918 */ /* 0x000fc00000000000 */
        /* <DEDUP_REMOVED lines=12> */
.L_x_12:


//--------------------- .nv.global.init           --------------------------
	.section	.nv.global.init,"aw",@progbits
.nv.global.init:
	.type		$str,@object
	.size		$str,($str$4 - $str)
$str:
        /*0000*/ 	.byte	0x69, 0x20, 0x3e, 0x20, 0x30, 0x00
	.type		$str$4,@object
	.size		$str$4,($str$5 - $str$4)
$str$4:
        /*0006*/ 	.byte	0x69, 0x6e, 0x64, 0x65, 0x78, 0x20, 0x3e, 0x20, 0x30, 0x00
	.type		$str$5,@object
	.size		$str$5,($str$3 - $str$5)
$str$5:
        /*0010*/ 	.byte	0x69, 0x6e, 0x64, 0x65, 0x78, 0x20, 0x3e, 0x20, 0x63, 0x6f, 0x6c, 0x73, 0x00
	.type		$str$3,@object
	.size		$str$3,($str$2 - $str$3)
$str$3:
        /*001d*/ 	.byte	0x69, 0x6e, 0x64, 0x65, 0x78, 0x20, 0x3e, 0x3d, 0x20, 0x63, 0x6f, 0x6c, 0x73, 0x00
	.type		$str$2,@object
	.size		$str$2,($str$1 - $str$2)
$str$2:
        /*002b*/ 	.byte	0x6a, 0x20, 0x3e, 0x20, 0x30, 0x20, 0x26, 0x26, 0x20, 0x6a, 0x20, 0x3c, 0x3d, 0x20, 0x63, 0x6f
        /*003b*/ 	.byte	0x6c, 0x73, 0x00
	.type		$str$1,@object
	.size		$str$1,(__unnamed_1 - $str$1)
$str$1:
        /*003e*/ 	.byte	0x2f, 0x74, 0x6d, 0x70, 0x2f, 0x73, 0x61, 0x73, 0x73, 0x5f, 0x63, 0x75, 0x5f, 0x32, 0x6f, 0x79
        /*004e*/ 	.byte	0x73, 0x78, 0x64, 0x79, 0x6e, 0x2f, 0x6b, 0x2e, 0x63, 0x75, 0x00
	.type		__unnamed_1,@object
	.size		__unnamed_1,(.L_0 - __unnamed_1)
__unnamed_1:
        /*0059*/ 	.byte	0x76, 0x6f, 0x69, 0x64, 0x20, 0x73, 0x69, 0x6d, 0x69, 0x6c, 0x61, 0x72, 0x69, 0x74, 0x79, 0x53
        /*0069*/ 	.byte	0x63, 0x6f, 0x72, 0x65, 0x5f, 0x6b, 0x65, 0x72, 0x6e, 0x65, 0x6c, 0x28, 0x6c, 0x6f, 0x6e, 0x67
        /*0079*/ 	.byte	0x20, 0x6c, 0x6f, 0x6e, 0x67, 0x2c, 0x20, 0x6c, 0x6f, 0x6e, 0x67, 0x20, 0x6c, 0x6f, 0x6e, 0x67
        /*0089*/ 	.byte	0x2c, 0x20, 0x6c, 0x6f, 0x6e, 0x67, 0x20, 0x6c, 0x6f, 0x6e, 0x67, 0x2c, 0x20, 0x69, 0x6e, 0x74
        /*0099*/ 	.byte	0x20, 0x2a, 0x2c, 0x20, 0x6c, 0x69, 0x6e, 0x6b, 0x5f, 0x74, 0x20, 0x2a, 0x2c, 0x20, 0x75, 0x6e
        /*00a9*/ 	.byte	0x73, 0x69, 0x67, 0x6e, 0x65, 0x64, 0x20, 0x6c, 0x6f, 0x6e, 0x67, 0x20, 0x6c, 0x6f, 0x6e, 0x67
        /*00b9*/ 	.byte	0x20, 0x2a, 0x2c, 0x20, 0x63, 0x6f, 0x6e, 0x73, 0x74, 0x20, 0x63, 0x68, 0x61, 0x72, 0x20, 0x2a
        /*00c9*/ 	.byte	0x2c, 0x20, 0x63, 0x6f, 0x6e, 0x73, 0x74, 0x20, 0x63, 0x68, 0x61, 0x72, 0x20, 0x2a, 0x2c, 0x20
        /*00d9*/ 	.byte	0x6c, 0x6f, 0x6e, 0x67, 0x20, 0x6c, 0x6f, 0x6e, 0x67, 0x29, 0x00
.L_0:


//--------------------- .nv.shared.reserved.0     --------------------------
	.section	.nv.shared.reserved.0,"aw",@nobits
	.weak		__nv_reservedSMEM_offset_0_alias
	.size		__nv_reservedSMEM_offset_0_alias, 0, 64
	.other		__nv_reservedSMEM_offset_0_alias,@"STO_CUDA_RESERVED_SHARED STV_DEFAULT"
__nv_reservedSMEM_offset_0_alias:
	.zero		0
	.zero		64


//--------------------- .nv.constant0._Z22similarityScore_kernelxxxPiP6link_tPyPKcS4_x --------------------------
	.section	.nv.constant0._Z22similarityScore_kernelxxxPiP6link_tPyPKcS4_x,"a",@progbits
	.sectionflags	@""
	.align	4
.nv.constant0._Z22similarityScore_kernelxxxPiP6link_tPyPKcS4_x:
	.zero		968


//--------------------- SYMBOLS --------------------------

	.type		.nv.reservedSmem.offset0,@object
	.size		.nv.reservedSmem.offset0,0x4
	.type		__assertfail,@function
